//
// Generated by NVIDIA NVVM Compiler
//
// Compiler Build ID: CL-36424714
// Cuda compilation tools, release 13.0, V13.0.88
// Based on NVVM 20.0.0
//

.version 9.0
.target sm_100
.address_size 64

	// .globl	_Z3sinPfS_
.global .align 4 .b8 __cudart_i2opi_f[24] = {65, 144, 67, 60, 153, 149, 98, 219, 192, 221, 52, 245, 209, 87, 39, 252, 41, 21, 68, 78, 110, 131, 249, 162};

.visible .entry _Z3sinPfS_(
	.param .u64 .ptr .align 1 _Z3sinPfS__param_0,
	.param .u64 .ptr .align 1 _Z3sinPfS__param_1
)
.maxntid 294
{
	.local .align 4 .b8 	__local_depot0[28];
	.reg .b64 	%SP;
	.reg .b64 	%SPL;
	.reg .pred 	%p<9>;
	.reg .b32 	%r<41>;
	.reg .b32 	%f<28>;
	.reg .b64 	%rd<29>;
	.reg .b64 	%fd<3>;

	mov.u64 	%SPL, __local_depot0;
	ld.param.u64 	%rd10, [_Z3sinPfS__param_0];
	ld.param.u64 	%rd9, [_Z3sinPfS__param_1];
	add.u64 	%rd1, %SPL, 0;
	cvta.to.global.u64 	%rd12, %rd10;
	mov.u32 	%r1, %tid.x;
	mul.wide.u32 	%rd13, %r1, 4;
	add.s64 	%rd14, %rd12, %rd13;
	ld.global.nc.f32 	%f1, [%rd14];
	mul.f32 	%f7, %f1, 0f3F22F983;
	cvt.rni.s32.f32 	%r40, %f7;
	cvt.rn.f32.s32 	%f8, %r40;
	fma.rn.f32 	%f9, %f8, 0fBFC90FDA, %f1;
	fma.rn.f32 	%f10, %f8, 0fB3A22168, %f9;
	fma.rn.f32 	%f27, %f8, 0fA7C234C5, %f10;
	abs.f32 	%f3, %f1;
	setp.ltu.f32 	%p1, %f3, 0f47CE4780;
	@%p1 bra 	$L__BB0_8;
	setp.neu.f32 	%p2, %f3, 0f7F800000;
	@%p2 bra 	$L__BB0_3;
	mov.f32 	%f13, 0f00000000;
	mul.rn.f32 	%f27, %f1, %f13;
	mov.b32 	%r40, 0;
	bra.uni 	$L__BB0_8;
$L__BB0_3:
	mov.b32 	%r3, %f1;
	shl.b32 	%r17, %r3, 8;
	or.b32  	%r4, %r17, -2147483648;
	mov.b64 	%rd28, 0;
	mov.b32 	%r37, 0;
	mov.u64 	%rd26, __cudart_i2opi_f;
	mov.u64 	%rd27, %rd1;
$L__BB0_4:
	.pragma "nounroll";
	ld.global.nc.u32 	%r18, [%rd26];
	mad.wide.u32 	%rd17, %r18, %r4, %rd28;
	shr.u64 	%rd28, %rd17, 32;
	st.local.u32 	[%rd27], %rd17;
	add.s32 	%r37, %r37, 1;
	add.s64 	%rd27, %rd27, 4;
	add.s64 	%rd26, %rd26, 4;
	setp.ne.s32 	%p3, %r37, 6;
	@%p3 bra 	$L__BB0_4;
	shr.u32 	%r19, %r3, 23;
	st.local.u32 	[%rd1+24], %rd28;
	and.b32  	%r7, %r19, 31;
	and.b32  	%r20, %r19, 224;
	add.s32 	%r21, %r20, -128;
	shr.u32 	%r22, %r21, 5;
	mul.wide.u32 	%rd18, %r22, 4;
	sub.s64 	%rd8, %rd1, %rd18;
	ld.local.u32 	%r38, [%rd8+24];
	ld.local.u32 	%r39, [%rd8+20];
	setp.eq.s32 	%p4, %r7, 0;
	@%p4 bra 	$L__BB0_7;
	shf.l.wrap.b32 	%r38, %r39, %r38, %r7;
	ld.local.u32 	%r23, [%rd8+16];
	shf.l.wrap.b32 	%r39, %r23, %r39, %r7;
$L__BB0_7:
	shr.u32 	%r24, %r38, 30;
	shf.l.wrap.b32 	%r25, %r39, %r38, 2;
	shl.b32 	%r26, %r39, 2;
	shr.u32 	%r27, %r25, 31;
	add.s32 	%r28, %r27, %r24;
	neg.s32 	%r29, %r28;
	setp.lt.s32 	%p5, %r3, 0;
	selp.b32 	%r40, %r29, %r28, %p5;
	xor.b32  	%r30, %r25, %r3;
	shr.s32 	%r31, %r25, 31;
	xor.b32  	%r32, %r31, %r25;
	xor.b32  	%r33, %r31, %r26;
	cvt.u64.u32 	%rd19, %r32;
	shl.b64 	%rd20, %rd19, 32;
	cvt.u64.u32 	%rd21, %r33;
	or.b64  	%rd22, %rd20, %rd21;
	cvt.rn.f64.s64 	%fd1, %rd22;
	mul.f64 	%fd2, %fd1, 0d3BF921FB54442D19;
	cvt.rn.f32.f64 	%f11, %fd2;
	neg.f32 	%f12, %f11;
	setp.lt.s32 	%p6, %r30, 0;
	selp.f32 	%f27, %f12, %f11, %p6;
$L__BB0_8:
	cvta.to.global.u64 	%rd23, %rd9;
	mul.rn.f32 	%f14, %f27, %f27;
	and.b32  	%r35, %r40, 1;
	setp.eq.b32 	%p7, %r35, 1;
	selp.f32 	%f15, 0f3F800000, %f27, %p7;
	fma.rn.f32 	%f16, %f14, %f15, 0f00000000;
	fma.rn.f32 	%f17, %f14, 0f37CBAC00, 0fBAB607ED;
	selp.f32 	%f18, %f17, 0fB94D4153, %p7;
	selp.f32 	%f19, 0f3D2AAABB, 0f3C0885E4, %p7;
	fma.rn.f32 	%f20, %f18, %f14, %f19;
	selp.f32 	%f21, 0fBEFFFFFF, 0fBE2AAAA8, %p7;
	fma.rn.f32 	%f22, %f20, %f14, %f21;
	fma.rn.f32 	%f23, %f22, %f16, %f15;
	and.b32  	%r36, %r40, 2;
	setp.eq.s32 	%p8, %r36, 0;
	mov.f32 	%f24, 0f00000000;
	sub.f32 	%f25, %f24, %f23;
	selp.f32 	%f26, %f23, %f25, %p8;
	add.s64 	%rd25, %rd23, %rd13;
	st.global.f32 	[%rd25], %f26;
	ret;

}


// ===== COMPILED SASS (sm_100) =====

	.target	sm_100

	.elftype	@"ET_EXEC"


//--------------------- .note.nv.tkinfo           --------------------------
	.section	.note.nv.tkinfo,"",@"SHT_NOTE"
	.sectionflags	@"SHF_NOTE_NV_TKINFO"
	.tkinfo
        /*0018*/ 	.word	0x00000002
        /*0030*/ 	.string	""
        /*0030*/ 	.string	"ptxas"
        /*0030*/ 	.string	"Cuda compilation tools, release 13.0, V13.0.88"
        /*0030*/ 	.string	"Build cuda_13.0.r13.0/compiler.36424714_0"
        /*0030*/ 	.string	"-arch sm_100 -m 64 "



//--------------------- .note.nv.cuinfo           --------------------------
	.section	.note.nv.cuinfo,"",@"SHT_NOTE"
	.sectionflags	@"SHF_NOTE_NV_CUINFO"
        /*0018*/ 	.short	0x0002
        /*001a*/ 	.short	0x0064
        /*001c*/ 	.short	0x0082
	.zero		2


//--------------------- .nv.info                  --------------------------
	.section	.nv.info,"",@"SHT_CUDA_INFO"
	.align	4


	//----- nvinfo : EIATTR_REGCOUNT
	.align		4
        /*0000*/ 	.byte	0x04, 0x2f
        /*0002*/ 	.short	(.L_2 - .L_1)
	.align		4
.L_1:
        /*0004*/ 	.word	index@(_Z3sinPfS_)
        /*0008*/ 	.word	0x00000012


	//----- nvinfo : EIATTR_FRAME_SIZE
	.align		4
.L_2:
        /*000c*/ 	.byte	0x04, 0x11
        /*000e*/ 	.short	(.L_4 - .L_3)
	.align		4
.L_3:
        /*0010*/ 	.word	index@(_Z3sinPfS_)
        /*0014*/ 	.word	0x00000000


	//----- nvinfo : EIATTR_MIN_STACK_SIZE
	.align		4
.L_4:
        /*0018*/ 	.byte	0x04, 0x12
        /*001a*/ 	.short	(.L_6 - .L_5)
	.align		4
.L_5:
        /*001c*/ 	.word	index@(_Z3sinPfS_)
        /*0020*/ 	.word	0x00000000
.L_6:


//--------------------- .nv.compat                --------------------------
	.section	.nv.compat,"",@"SHT_CUDA_COMPAT_INFO"
	.align	4
        /*0000*/ 	.byte	0x02, 0x09, 0x00, 0x00, 0x02, 0x02, 0x01, 0x00, 0x02, 0x05, 0x05, 0x00, 0x03, 0x07, 0x01, 0x01
        /*0010*/ 	.byte	0x02, 0x03, 0x00, 0x00, 0x02, 0x06, 0x01, 0x00, 0x04, 0x0b, 0x08, 0x00, 0x01, 0x00, 0x00, 0x00
        /*0020*/ 	.byte	0x00, 0x00, 0x00, 0x00


//--------------------- .nv.info._Z3sinPfS_       --------------------------
	.section	.nv.info._Z3sinPfS_,"",@"SHT_CUDA_INFO"
	.sectionflags	@""
	.align	4


	//----- nvinfo : EIATTR_CUDA_API_VERSION
	.align		4
        /*0000*/ 	.byte	0x04, 0x37
        /*0002*/ 	.short	(.L_8 - .L_7)
.L_7:
        /*0004*/ 	.word	0x00000082


	//----- nvinfo : EIATTR_KPARAM_INFO
	.align		4
.L_8:
        /*0008*/ 	.byte	0x04, 0x17
        /*000a*/ 	.short	(.L_10 - .L_9)
.L_9:
        /*000c*/ 	.word	0x00000000
        /*0010*/ 	.short	0x0001
        /*0012*/ 	.short	0x0008
        /*0014*/ 	.byte	0x00, 0xf5, 0x21, 0x00


	//----- nvinfo : EIATTR_KPARAM_INFO
	.align		4
.L_10:
        /*0018*/ 	.byte	0x04, 0x17
        /*001a*/ 	.short	(.L_12 - .L_11)
.L_11:
        /*001c*/ 	.word	0x00000000
        /*0020*/ 	.short	0x0000
        /*0022*/ 	.short	0x0000
        /*0024*/ 	.byte	0x00, 0xf5, 0x21, 0x00


	//----- nvinfo : EIATTR_SPARSE_MMA_MASK
	.align		4
.L_12:
        /*0028*/ 	.byte	0x03, 0x50
        /*002a*/ 	.short	0x0000


	//----- nvinfo : EIATTR_MAXREG_COUNT
	.align		4
        /*002c*/ 	.byte	0x03, 0x1b
        /*002e*/ 	.short	0x00a8


	//----- nvinfo : EIATTR_MERCURY_ISA_VERSION
	.align		4
        /*0030*/ 	.byte	0x03, 0x5f
        /*0032*/ 	.short	0x0101


	//----- nvinfo : EIATTR_VRC_CTA_INIT_COUNT
	.align		4
        /*0034*/ 	.byte	0x02, 0x4a
	.zero		1
	.zero		1


	//----- nvinfo : EIATTR_EXIT_INSTR_OFFSETS
	.align		4
        /*0038*/ 	.byte	0x04, 0x1c
        /*003a*/ 	.short	(.L_14 - .L_13)


	//   ....[0]....
.L_13:
        /*003c*/ 	.word	0x00000840


	//----- nvinfo : EIATTR_MAX_THREADS
	.align		4
.L_14:
        /*0040*/ 	.byte	0x04, 0x05
        /*0042*/ 	.short	(.L_16 - .L_15)
.L_15:
        /*0044*/ 	.word	0x00000126
        /*0048*/ 	.word	0x00000001
        /*004c*/ 	.word	0x00000001


	//----- nvinfo : EIATTR_CRS_STACK_SIZE
	.align		4
.L_16:
        /*0050*/ 	.byte	0x04, 0x1e
        /*0052*/ 	.short	(.L_18 - .L_17)
.L_17:
        /*0054*/ 	.word	0x00000000


	//----- nvinfo : EIATTR_CBANK_PARAM_SIZE
	.align		4
.L_18:
        /*0058*/ 	.byte	0x03, 0x19
        /*005a*/ 	.short	0x0010


	//----- nvinfo : EIATTR_PARAM_CBANK
	.align		4
        /*005c*/ 	.byte	0x04, 0x0a
        /*005e*/ 	.short	(.L_20 - .L_19)
	.align		4
.L_19:
        /*0060*/ 	.word	index@(.nv.constant0._Z3sinPfS_)
        /*0064*/ 	.short	0x0380
        /*0066*/ 	.short	0x0010


	//----- nvinfo : EIATTR_SW_WAR
	.align		4
.L_20:
        /*0068*/ 	.byte	0x04, 0x36
        /*006a*/ 	.short	(.L_22 - .L_21)
.L_21:
        /*006c*/ 	.word	0x00000008
.L_22:


//--------------------- .nv.callgraph             --------------------------
	.section	.nv.callgraph,"",@"SHT_CUDA_CALLGRAPH"
	.align	4
	.sectionentsize	8
	.align		4
        /*0000*/ 	.word	0x00000000
	.align		4
        /*0004*/ 	.word	0xffffffff
	.align		4
        /*0008*/ 	.word	0x00000000
	.align		4
        /*000c*/ 	.word	0xfffffffe
	.align		4
        /*0010*/ 	.word	0x00000000
	.align		4
        /*0014*/ 	.word	0xfffffffd
	.align		4
        /*0018*/ 	.word	0x00000000
	.align		4
        /*001c*/ 	.word	0xfffffffc


//--------------------- .nv.constant4             --------------------------
	.section	.nv.constant4,"a",@progbits
	.align	8
	.align		8
.nv.constant4:
        /*0000*/ 	.dword	__cudart_i2opi_f


//--------------------- .text._Z3sinPfS_          --------------------------
	.section	.text._Z3sinPfS_,"ax",@progbits
	.align	128
        .global         _Z3sinPfS_
        .type           _Z3sinPfS_,@function
        .size           _Z3sinPfS_,(.L_x_6 - _Z3sinPfS_)
        .other          _Z3sinPfS_,@"STO_CUDA_ENTRY STV_DEFAULT"
_Z3sinPfS_:
.text._Z3sinPfS_:
[----:B------:R-:W-:Y:S01]  /*0000*/  LDC R1, c[0x0][0x37c] ;  /* 0x0000df00ff017b82 */ /* 0x000fe20000000800 */
[----:B------:R-:W0:Y:S07]  /*0010*/  S2R R2, SR_TID.X ;  /* 0x0000000000027919 */ /* 0x000e2e0000002100 */
[----:B------:R-:W0:Y:S01]  /*0020*/  LDC.64 R4, c[0x0][0x380] ;  /* 0x0000e000ff047b82 */ /* 0x000e220000000a00 */
[----:B------:R-:W1:Y:S01]  /*0030*/  LDCU.64 UR6, c[0x0][0x358] ;  /* 0x00006b00ff0677ac */ /* 0x000e620008000a00 */
[----:B0-----:R-:W-:-:S05]  /*0040*/  IMAD.WIDE.U32 R4, R2, 0x4, R4 ;  /* 0x0000000402047825 */ /* 0x001fca00078e0004 */
[----:B-1----:R-:W2:Y:S01]  /*0050*/  LDG.E.CONSTANT R0, desc[UR6][R4.64] ;  /* 0x0000000604007981 */ /* 0x002ea2000c1e9900 */
[----:B------:R-:W-:Y:S01]  /*0060*/  BSSY.RECONVERGENT B0, `(.L_x_0) ;  /* 0x0000069000007945 */ /* 0x000fe20003800200 */
[C---:B--2---:R-:W-:Y:S01]  /*0070*/  FMUL R3, R0.reuse, 0.63661974668502807617 ;  /* 0x3f22f98300037820 */ /* 0x044fe20000400000 */
[----:B------:R-:W-:-:S05]  /*0080*/  FSETP.GE.AND P0, PT, |R0|, 105615, PT ;  /* 0x47ce47800000780b */ /* 0x000fca0003f06200 */
[----:B------:R-:W0:Y:S02]  /*0090*/  F2I.NTZ R3, R3 ;  /* 0x0000000300037305 */ /* 0x000e240000203100 */
[----:B0-----:R-:W-:-:S05]  /*00a0*/  I2FP.F32.S32 R7, R3 ;  /* 0x0000000300077245 */ /* 0x001fca0000201400 */
[----:B------:R-:W-:-:S04]  /*00b0*/  FFMA R6, R7, -1.5707962512969970703, R0 ;  /* 0xbfc90fda07067823 */ /* 0x000fc80000000000 */
[----:B------:R-:W-:-:S04]  /*00c0*/  FFMA R6, R7, -7.5497894158615963534e-08, R6 ;  /* 0xb3a2216807067823 */ /* 0x000fc80000000006 */
[----:B------:R-:W-:Y:S01]  /*00d0*/  FFMA R6, R7, -5.3903029534742383927e-15, R6 ;  /* 0xa7c234c507067823 */ /* 0x000fe20000000006 */
[----:B------:R-:W-:Y:S06]  /*00e0*/  @!P0 BRA `(.L_x_1) ;  /* 0x0000000400808947 */ /* 0x000fec0003800000 */
[----:B------:R-:W-:-:S13]  /*00f0*/  FSETP.NEU.AND P0, PT, |R0|, +INF , PT ;  /* 0x7f8000000000780b */ /* 0x000fda0003f0d200 */
[----:B------:R-:W-:Y:S01]  /*0100*/  @!P0 FMUL R6, RZ, R0 ;  /* 0x00000000ff068220 */ /* 0x000fe20000400000 */
[----:B------:R-:W-:Y:S01]  /*0110*/  @!P0 IMAD.MOV.U32 R3, RZ, RZ, RZ ;  /* 0x000000ffff038224 */ /* 0x000fe200078e00ff */
[----:B------:R-:W-:Y:S06]  /*0120*/  @!P0 BRA `(.L_x_1) ;  /* 0x0000000400708947 */ /* 0x000fec0003800000 */
[----:B------:R-:W-:Y:S01]  /*0130*/  IMAD.SHL.U32 R3, R0, 0x100, RZ ;  /* 0x0000010000037824 */ /* 0x000fe200078e00ff */
[----:B------:R-:W0:Y:S01]  /*0140*/  LDCU.64 UR8, c[0x4][URZ] ;  /* 0x01000000ff0877ac */ /* 0x000e220008000a00 */
[----:B------:R-:W-:Y:S02]  /*0150*/  IMAD.MOV.U32 R11, RZ, RZ, RZ ;  /* 0x000000ffff0b7224 */ /* 0x000fe400078e00ff */
[----:B------:R-:W-:Y:S01]  /*0160*/  IMAD.MOV.U32 R8, RZ, RZ, RZ ;  /* 0x000000ffff087224 */ /* 0x000fe200078e00ff */
[----:B------:R-:W-:Y:S01]  /*0170*/  LOP3.LUT R3, R3, 0x80000000, RZ, 0xfc, !PT ;  /* 0x8000000003037812 */ /* 0x000fe200078efcff */
[----:B------:R-:W-:Y:S01]  /*0180*/  UMOV UR5, URZ ;  /* 0x000000ff00057c82 */ /* 0x000fe20008000000 */
[----:B------:R-:W-:-:S05]  /*0190*/  UMOV UR4, URZ ;  /* 0x000000ff00047c82 */ /* 0x000fca0008000000 */
.L_x_2:
[----:B0-----:R-:W-:Y:S01]  /*01a0*/  IMAD.U32 R6, RZ, RZ, UR8 ;  /* 0x00000008ff067e24 */ /* 0x001fe2000f8e00ff */
[----:B------:R-:W-:-:S05]  /*01b0*/  MOV R7, UR9 ;  /* 0x0000000900077c02 */ /* 0x000fca0008000f00 */
[----:B------:R-:W2:Y:S01]  /*01c0*/  LDG.E.CONSTANT R4, desc[UR6][R6.64] ;  /* 0x0000000606047981 */ /* 0x000ea2000c1e9900 */
[----:B------:R-:W-:Y:S01]  /*01d0*/  UIADD3 UR4, UPT, UPT, UR4, 0x1, URZ ;  /* 0x0000000104047890 */ /* 0x000fe2000fffe0ff */
[C---:B------:R-:W-:Y:S01]  /*01e0*/  ISETP.EQ.AND P0, PT, R8.reuse, RZ, PT ;  /* 0x000000ff0800720c */ /* 0x040fe20003f02270 */
[----:B------:R-:W-:Y:S01]  /*01f0*/  UIADD3 UR8, UP1, UPT, UR8, 0x4, URZ ;  /* 0x0000000408087890 */ /* 0x000fe2000ff3e0ff */
[C---:B------:R-:W-:Y:S01]  /*0200*/  ISETP.EQ.AND P1, PT, R8.reuse, 0x4, PT ;  /* 0x000000040800780c */ /* 0x040fe20003f22270 */
[----:B------:R-:W-:Y:S01]  /*0210*/  UISETP.NE.AND UP0, UPT, UR4, 0x6, UPT ;  /* 0x000000060400788c */ /* 0x000fe2000bf05270 */
[C---:B------:R-:W-:Y:S01]  /*0220*/  ISETP.EQ.AND P2, PT, R8.reuse, 0x8, PT ;  /* 0x000000080800780c */ /* 0x040fe20003f42270 */
[----:B------:R-:W-:Y:S01]  /*0230*/  UIADD3.X UR9, UPT, UPT, URZ, UR9, URZ, UP1, !UPT ;  /* 0x00000009ff097290 */ /* 0x000fe20008ffe4ff */
[C---:B------:R-:W-:Y:S02]  /*0240*/  ISETP.EQ.AND P3, PT, R8.reuse, 0xc, PT ;  /* 0x0000000c0800780c */ /* 0x040fe40003f62270 */
[----:B------:R-:W-:-:S02]  /*0250*/  ISETP.EQ.AND P4, PT, R8, 0x10, PT ;  /* 0x000000100800780c */ /* 0x000fc40003f82270 */
[C---:B------:R-:W-:Y:S01]  /*0260*/  ISETP.EQ.AND P5, PT, R8.reuse, 0x14, PT ;  /* 0x000000140800780c */ /* 0x040fe20003fa2270 */
[----:B------:R-:W-:Y:S02]  /*0270*/  VIADD R8, R8, 0x4 ;  /* 0x0000000408087836 */ /* 0x000fe40000000000 */
[----:B--2---:R-:W-:-:S03]  /*0280*/  IMAD.WIDE.U32 R4, R4, R3, RZ ;  /* 0x0000000304047225 */ /* 0x004fc600078e00ff */
[----:B------:R-:W-:-:S04]  /*0290*/  IADD3 R4, P6, PT, R4, R11, RZ ;  /* 0x0000000b04047210 */ /* 0x000fc80007fde0ff */
[----:B------:R-:W-:Y:S01]  /*02a0*/  IADD3.X R11, PT, PT, R5, UR5, RZ, P6, !PT ;  /* 0x00000005050b7c10 */ /* 0x000fe2000b7fe4ff */
[--C-:B------:R-:W-:Y:S01]  /*02b0*/  @P0 IMAD.MOV.U32 R9, RZ, RZ, R4.reuse ;  /* 0x000000ffff090224 */ /* 0x100fe200078e0004 */
[----:B------:R-:W-:Y:S01]  /*02c0*/  @P4 MOV R14, R4 ;  /* 0x00000004000e4202 */ /* 0x000fe20000000f00 */
[--C-:B------:R-:W-:Y:S02]  /*02d0*/  @P1 IMAD.MOV.U32 R10, RZ, RZ, R4.reuse ;  /* 0x000000ffff0a1224 */ /* 0x100fe400078e0004 */
[--C-:B------:R-:W-:Y:S02]  /*02e0*/  @P2 IMAD.MOV.U32 R12, RZ, RZ, R4.reuse ;  /* 0x000000ffff0c2224 */ /* 0x100fe400078e0004 */
[--C-:B------:R-:W-:Y:S02]  /*02f0*/  @P3 IMAD.MOV.U32 R13, RZ, RZ, R4.reuse ;  /* 0x000000ffff0d3224 */ /* 0x100fe400078e0004 */
[----:B------:R-:W-:Y:S01]  /*0300*/  @P5 IMAD.MOV.U32 R15, RZ, RZ, R4 ;  /* 0x000000ffff0f5224 */ /* 0x000fe200078e0004 */
[----:B------:R-:W-:Y:S06]  /*0310*/  BRA.U UP0, `(.L_x_2) ;  /* 0xfffffffd00a07547 */ /* 0x000fec000b83ffff */
[----:B------:R-:W-:Y:S01]  /*0320*/  SHF.R.U32.HI R3, RZ, 0x17, R0 ;  /* 0x00000017ff037819 */ /* 0x000fe20000011600 */
[----:B------:R-:W-:Y:S03]  /*0330*/  BSSY.RECONVERGENT B1, `(.L_x_3) ;  /* 0x0000029000017945 */ /* 0x000fe60003800200 */
[C---:B------:R-:W-:Y:S02]  /*0340*/  LOP3.LUT R4, R3.reuse, 0xe0, RZ, 0xc0, !PT ;  /* 0x000000e003047812 */ /* 0x040fe400078ec0ff */
[----:B------:R-:W-:-:S03]  /*0350*/  LOP3.LUT P6, RZ, R3, 0x1f, RZ, 0xc0, !PT ;  /* 0x0000001f03ff7812 */ /* 0x000fc600078cc0ff */
[----:B------:R-:W-:-:S05]  /*0360*/  VIADD R4, R4, 0xffffff80 ;  /* 0xffffff8004047836 */ /* 0x000fca0000000000 */
[----:B------:R-:W-:-:S05]  /*0370*/  SHF.R.U32.HI R4, RZ, 0x5, R4 ;  /* 0x00000005ff047819 */ /* 0x000fca0000011604 */
[----:B------:R-:W-:-:S05]  /*0380*/  IMAD.U32 R6, R4, -0x4, RZ ;  /* 0xfffffffc04067824 */ /* 0x000fca00078e00ff */
[C---:B------:R-:W-:Y:S02]  /*0390*/  ISETP.EQ.AND P3, PT, R6.reuse, -0x18, PT ;  /* 0xffffffe80600780c */ /* 0x040fe40003f62270 */
[C---:B------:R-:W-:Y:S02]  /*03a0*/  ISETP.EQ.AND P4, PT, R6.reuse, -0x14, PT ;  /* 0xffffffec0600780c */ /* 0x040fe40003f82270 */
[C---:B------:R-:W-:Y:S02]  /*03b0*/  ISETP.EQ.AND P2, PT, R6.reuse, -0x10, PT ;  /* 0xfffffff00600780c */ /* 0x040fe40003f42270 */
[C---:B------:R-:W-:Y:S02]  /*03c0*/  ISETP.EQ.AND P1, PT, R6.reuse, -0xc, PT ;  /* 0xfffffff40600780c */ /* 0x040fe40003f22270 */
[C---:B------:R-:W-:Y:S02]  /*03d0*/  ISETP.EQ.AND P0, PT, R6.reuse, -0x8, PT ;  /* 0xfffffff80600780c */ /* 0x040fe40003f02270 */
[----:B------:R-:W-:-:S03]  /*03e0*/  ISETP.EQ.AND P5, PT, R6, RZ, PT ;  /* 0x000000ff0600720c */ /* 0x000fc60003fa2270 */
[----:B------:R-:W-:Y:S02]  /*03f0*/  @P3 MOV R4, R9 ;  /* 0x0000000900043202 */ /* 0x000fe40000000f00 */
[C---:B------:R-:W-:Y:S01]  /*0400*/  ISETP.EQ.AND P3, PT, R6.reuse, -0x4, PT ;  /* 0xfffffffc0600780c */ /* 0x040fe20003f62270 */
[----:B------:R-:W-:Y:S02]  /*0410*/  @P4 IMAD.MOV.U32 R5, RZ, RZ, R9 ;  /* 0x000000ffff054224 */ /* 0x000fe400078e0009 */
[----:B------:R-:W-:Y:S01]  /*0420*/  @P4 IMAD.MOV.U32 R4, RZ, RZ, R10 ;  /* 0x000000ffff044224 */ /* 0x000fe200078e000a */
[----:B------:R-:W-:Y:S01]  /*0430*/  ISETP.EQ.AND P4, PT, R6, 0x4, PT ;  /* 0x000000040600780c */ /* 0x000fe20003f82270 */
[----:B------:R-:W-:Y:S02]  /*0440*/  @P2 IMAD.MOV.U32 R4, RZ, RZ, R12 ;  /* 0x000000ffff042224 */ /* 0x000fe400078e000c */
[----:B------:R-:W-:Y:S02]  /*0450*/  @P1 IMAD.MOV.U32 R4, RZ, RZ, R13 ;  /* 0x000000ffff041224 */ /* 0x000fe400078e000d */
[----:B------:R-:W-:-:S02]  /*0460*/  @P0 IMAD.MOV.U32 R4, RZ, RZ, R14 ;  /* 0x000000ffff040224 */ /* 0x000fc400078e000e */
[----:B------:R-:W-:Y:S01]  /*0470*/  @P2 IMAD.MOV.U32 R5, RZ, RZ, R10 ;  /* 0x000000ffff052224 */ /* 0x000fe200078e000a */
[----:B------:R-:W-:Y:S01]  /*0480*/  @P1 MOV R5, R12 ;  /* 0x0000000c00051202 */ /* 0x000fe20000000f00 */
[----:B------:R-:W-:Y:S01]  /*0490*/  @P0 IMAD.MOV.U32 R5, RZ, RZ, R13 ;  /* 0x000000ffff050224 */ /* 0x000fe200078e000d */
[----:B------:R-:W-:Y:S01]  /*04a0*/  @P3 MOV R4, R15 ;  /* 0x0000000f00043202 */ /* 0x000fe20000000f00 */
[----:B------:R-:W-:Y:S02]  /*04b0*/  @P5 IMAD.MOV.U32 R4, RZ, RZ, R11 ;  /* 0x000000ffff045224 */ /* 0x000fe400078e000b */
[----:B------:R-:W-:Y:S02]  /*04c0*/  @P3 IMAD.MOV.U32 R5, RZ, RZ, R14 ;  /* 0x000000ffff053224 */ /* 0x000fe400078e000e */
[----:B------:R-:W-:Y:S02]  /*04d0*/  @P5 IMAD.MOV.U32 R5, RZ, RZ, R15 ;  /* 0x000000ffff055224 */ /* 0x000fe400078e000f */
[----:B------:R-:W-:-:S02]  /*04e0*/  @P4 IMAD.MOV.U32 R5, RZ, RZ, R11 ;  /* 0x000000ffff054224 */ /* 0x000fc400078e000b */
[----:B------:R-:W-:Y:S01]  /*04f0*/  IMAD.MOV.U32 R8, RZ, RZ, R4 ;  /* 0x000000ffff087224 */ /* 0x000fe200078e0004 */
[----:B------:R-:W-:Y:S06]  /*0500*/  @!P6 BRA `(.L_x_4) ;  /* 0x00000000002ce947 */ /* 0x000fec0003800000 */
[----:B------:R-:W-:Y:S01]  /*0510*/  @P2 MOV R4, R9 ;  /* 0x0000000900042202 */ /* 0x000fe20000000f00 */
[----:B------:R-:W-:Y:S01]  /*0520*/  @P1 IMAD.MOV.U32 R4, RZ, RZ, R10 ;  /* 0x000000ffff041224 */ /* 0x000fe200078e000a */
[----:B------:R-:W-:Y:S01]  /*0530*/  LOP3.LUT R3, R3, 0x1f, RZ, 0xc0, !PT ;  /* 0x0000001f03037812 */ /* 0x000fe200078ec0ff */
[----:B------:R-:W-:Y:S01]  /*0540*/  @P0 IMAD.MOV.U32 R4, RZ, RZ, R12 ;  /* 0x000000ffff040224 */ /* 0x000fe200078e000c */
[----:B------:R-:W-:Y:S01]  /*0550*/  ISETP.EQ.AND P0, PT, R6, 0x8, PT ;  /* 0x000000080600780c */ /* 0x000fe20003f02270 */
[----:B------:R-:W-:Y:S01]  /*0560*/  @P3 IMAD.MOV.U32 R4, RZ, RZ, R13 ;  /* 0x000000ffff043224 */ /* 0x000fe200078e000d */
[----:B------:R-:W-:Y:S01]  /*0570*/  SHF.L.W.U32.HI R8, R5, R3, R8 ;  /* 0x0000000305087219 */ /* 0x000fe20000010e08 */
[----:B------:R-:W-:Y:S01]  /*0580*/  @P5 IMAD.MOV.U32 R4, RZ, RZ, R14 ;  /* 0x000000ffff045224 */ /* 0x000fe200078e000e */
[----:B------:R-:W-:-:S09]  /*0590*/  @P4 MOV R4, R15 ;  /* 0x0000000f00044202 */ /* 0x000fd20000000f00 */
[----:B------:R-:W-:-:S05]  /*05a0*/  @P0 IMAD.MOV.U32 R4, RZ, RZ, R11 ;  /* 0x000000ffff040224 */ /* 0x000fca00078e000b */
[----:B------:R-:W-:-:S07]  /*05b0*/  SHF.L.W.U32.HI R5, R4, R3, R5 ;  /* 0x0000000304057219 */ /* 0x000fce0000010e05 */
.L_x_4:
[----:B------:R-:W-:Y:S05]  /*05c0*/  BSYNC.RECONVERGENT B1 ;  /* 0x0000000000017941 */ /* 0x000fea0003800200 */
.L_x_3:
[C---:B------:R-:W-:Y:S01]  /*05d0*/  SHF.L.W.U32.HI R9, R5.reuse, 0x2, R8 ;  /* 0x0000000205097819 */ /* 0x040fe20000010e08 */
[----:B------:R-:W-:Y:S01]  /*05e0*/  IMAD.SHL.U32 R5, R5, 0x4, RZ ;  /* 0x0000000405057824 */ /* 0x000fe200078e00ff */
[----:B------:R-:W-:Y:S01]  /*05f0*/  UMOV UR4, 0x54442d19 ;  /* 0x54442d1900047882 */ /* 0x000fe20000000000 */
[----:B------:R-:W-:Y:S01]  /*0600*/  UMOV UR5, 0x3bf921fb ;  /* 0x3bf921fb00057882 */ /* 0x000fe20000000000 */
[----:B------:R-:W-:Y:S02]  /*0610*/  SHF.R.S32.HI R4, RZ, 0x1f, R9 ;  /* 0x0000001fff047819 */ /* 0x000fe40000011409 */
[----:B------:R-:W-:Y:S02]  /*0620*/  ISETP.GE.AND P0, PT, R0, RZ, PT ;  /* 0x000000ff0000720c */ /* 0x000fe40003f06270 */
[C---:B------:R-:W-:Y:S02]  /*0630*/  LOP3.LUT R6, R4.reuse, R5, RZ, 0x3c, !PT ;  /* 0x0000000504067212 */ /* 0x040fe400078e3cff */
[----:B------:R-:W-:-:S02]  /*0640*/  LOP3.LUT R7, R4, R9, RZ, 0x3c, !PT ;  /* 0x0000000904077212 */ /* 0x000fc400078e3cff */
[----:B------:R-:W-:Y:S02]  /*0650*/  SHF.R.U32.HI R3, RZ, 0x1e, R8 ;  /* 0x0000001eff037819 */ /* 0x000fe40000011608 */
[----:B------:R-:W0:Y:S01]  /*0660*/  I2F.F64.S64 R4, R6 ;  /* 0x0000000600047312 */ /* 0x000e220000301c00 */
[C---:B------:R-:W-:Y:S02]  /*0670*/  LOP3.LUT R0, R9.reuse, R0, RZ, 0x3c, !PT ;  /* 0x0000000009007212 */ /* 0x040fe400078e3cff */
[----:B------:R-:W-:Y:S02]  /*0680*/  LEA.HI R3, R9, R3, RZ, 0x1 ;  /* 0x0000000309037211 */ /* 0x000fe400078f08ff */
[----:B------:R-:W-:-:S03]  /*0690*/  ISETP.GE.AND P1, PT, R0, RZ, PT ;  /* 0x000000ff0000720c */ /* 0x000fc60003f26270 */
[----:B------:R-:W-:-:S04]  /*06a0*/  IMAD.MOV R0, RZ, RZ, -R3 ;  /* 0x000000ffff007224 */ /* 0x000fc800078e0a03 */
[----:B------:R-:W-:Y:S01]  /*06b0*/  @!P0 IMAD.MOV.U32 R3, RZ, RZ, R0 ;  /* 0x000000ffff038224 */ /* 0x000fe200078e0000 */
[----:B0-----:R-:W-:-:S10]  /*06c0*/  DMUL R4, R4, UR4 ;  /* 0x0000000404047c28 */ /* 0x001fd40008000000 */
[----:B------:R-:W0:Y:S02]  /*06d0*/  F2F.F32.F64 R4, R4 ;  /* 0x0000000400047310 */ /* 0x000e240000301000 */
[----:B0-----:R-:W-:-:S07]  /*06e0*/  FSEL R6, -R4, R4, !P1 ;  /* 0x0000000404067208 */ /* 0x001fce0004800100 */
.L_x_1:
[----:B------:R-:W-:Y:S05]  /*06f0*/  BSYNC.RECONVERGENT B0 ;  /* 0x0000000000007941 */ /* 0x000fea0003800200 */
.L_x_0:
[----:B------:R-:W-:Y:S01]  /*0700*/  MOV R0, 0x37cbac00 ;  /* 0x37cbac0000007802 */ /* 0x000fe20000000f00 */
[----:B------:R-:W-:Y:S01]  /*0710*/  FMUL R7, R6, R6 ;  /* 0x0000000606077220 */ /* 0x000fe20000400000 */
[----:B------:R-:W-:Y:S01]  /*0720*/  LOP3.LUT R8, R3, 0x1, RZ, 0xc0, !PT ;  /* 0x0000000103087812 */ /* 0x000fe200078ec0ff */
[----:B------:R-:W0:Y:S01]  /*0730*/  LDC.64 R4, c[0x0][0x388] ;  /* 0x0000e200ff047b82 */ /* 0x000e220000000a00 */
[----:B------:R-:W-:Y:S02]  /*0740*/  IMAD.MOV.U32 R9, RZ, RZ, 0x3effffff ;  /* 0x3effffffff097424 */ /* 0x000fe400078e00ff */
[----:B------:R-:W-:Y:S01]  /*0750*/  FFMA R0, R7, R0, -0.0013887860113754868507 ;  /* 0xbab607ed07007423 */ /* 0x000fe20000000000 */
[----:B------:R-:W-:Y:S01]  /*0760*/  ISETP.NE.U32.AND P0, PT, R8, 0x1, PT ;  /* 0x000000010800780c */ /* 0x000fe20003f05070 */
[----:B------:R-:W-:Y:S01]  /*0770*/  IMAD.MOV.U32 R8, RZ, RZ, 0x3d2aaabb ;  /* 0x3d2aaabbff087424 */ /* 0x000fe200078e00ff */
[----:B------:R-:W-:Y:S02]  /*0780*/  LOP3.LUT P1, RZ, R3, 0x2, RZ, 0xc0, !PT ;  /* 0x0000000203ff7812 */ /* 0x000fe4000782c0ff */
[----:B------:R-:W-:-:S02]  /*0790*/  FSEL R0, R0, -0.00019574658654164522886, !P0 ;  /* 0xb94d415300007808 */ /* 0x000fc40004000000 */
[----:B------:R-:W-:Y:S02]  /*07a0*/  FSEL R8, R8, 0.0083327032625675201416, !P0 ;  /* 0x3c0885e408087808 */ /* 0x000fe40004000000 */
[----:B------:R-:W-:-:S03]  /*07b0*/  FSEL R3, -R9, -0.16666662693023681641, !P0 ;  /* 0xbe2aaaa809037808 */ /* 0x000fc60004000100 */
[----:B------:R-:W-:Y:S01]  /*07c0*/  FFMA R8, R7, R0, R8 ;  /* 0x0000000007087223 */ /* 0x000fe20000000008 */
[----:B------:R-:W-:-:S03]  /*07d0*/  FSEL R0, R6, 1, P0 ;  /* 0x3f80000006007808 */ /* 0x000fc60000000000 */
[C---:B------:R-:W-:Y:S02]  /*07e0*/  FFMA R3, R7.reuse, R8, R3 ;  /* 0x0000000807037223 */ /* 0x040fe40000000003 */
[----:B------:R-:W-:-:S04]  /*07f0*/  FFMA R7, R7, R0, RZ ;  /* 0x0000000007077223 */ /* 0x000fc800000000ff */
[----:B------:R-:W-:Y:S01]  /*0800*/  FFMA R3, R7, R3, R0 ;  /* 0x0000000307037223 */ /* 0x000fe20000000000 */
[----:B0-----:R-:W-:-:S04]  /*0810*/  IMAD.WIDE.U32 R4, R2, 0x4, R4 ;  /* 0x0000000402047825 */ /* 0x001fc800078e0004 */
[----:B------:R-:W-:-:S05]  /*0820*/  @P1 FADD R3, RZ, -R3 ;  /* 0x80000003ff031221 */ /* 0x000fca0000000000 */
[----:B------:R-:W-:Y:S01]  /*0830*/  STG.E desc[UR6][R4.64], R3 ;  /* 0x0000000304007986 */ /* 0x000fe2000c101906 */
[----:B------:R-:W-:Y:S05]  /*0840*/  EXIT ;  /* 0x000000000000794d */ /* 0x000fea0003800000 */
.L_x_5:
[----:B------:R-:W-:-:S00]  /*0850*/  BRA `(.L_x_5) ;  /* 0xfffffffc00fc7947 */ /* 0x000fc0000383ffff */
[----:B------:R-:W-:-:S00]  /*0860*/  NOP ;  /* 0x0000000000007918 */ /* 0x000fc00000000000 */
        /* <DEDUP_REMOVED lines=9> */
.L_x_6:


//--------------------- .nv.global.init           --------------------------
	.section	.nv.global.init,"aw",@progbits
	.align	4
.nv.global.init:
	.type		__cudart_i2opi_f,@object
	.size		__cudart_i2opi_f,(.L_0 - __cudart_i2opi_f)
__cudart_i2opi_f:
        /*0000*/ 	.byte	0x41, 0x90, 0x43, 0x3c, 0x99, 0x95, 0x62, 0xdb, 0xc0, 0xdd, 0x34, 0xf5, 0xd1, 0x57, 0x27, 0xfc
        /*0010*/ 	.byte	0x29, 0x15, 0x44, 0x4e, 0x6e, 0x83, 0xf9, 0xa2
.L_0:


//--------------------- .nv.shared.reserved.0     --------------------------
	.section	.nv.shared.reserved.0,"aw",@nobits
	.weak		__nv_reservedSMEM_offset_0_alias
	.size		__nv_reservedSMEM_offset_0_alias, 0, 64
	.other		__nv_reservedSMEM_offset_0_alias,@"STO_CUDA_RESERVED_SHARED STV_DEFAULT"
__nv_reservedSMEM_offset_0_alias:
	.zero		0
	.zero		64


//--------------------- .nv.constant0._Z3sinPfS_  --------------------------
	.section	.nv.constant0._Z3sinPfS_,"a",@progbits
	.sectionflags	@""
	.align	4
.nv.constant0._Z3sinPfS_:
	.zero		912


//--------------------- SYMBOLS --------------------------

	.type		.nv.reservedSmem.offset0,@object
	.size		.nv.reservedSmem.offset0,0x4
